//
// Generated by NVIDIA NVVM Compiler
//
// Compiler Build ID: CL-36424714
// Cuda compilation tools, release 13.0, V13.0.88
// Based on NVVM 20.0.0
//

.version 9.0
.target sm_100
.address_size 64

	// .globl	_Z11foo1_kernelv

.visible .entry _Z11foo1_kernelv()
{


	ret;

}
	// .globl	_Z11foo2_kernelPd
.visible .entry _Z11foo2_kernelPd(
	.param .u64 .ptr .align 1 _Z11foo2_kernelPd_param_0
)
{


	ret;

}


// ===== COMPILED SASS (sm_100) =====

	.target	sm_100

	.elftype	@"ET_EXEC"


//--------------------- .note.nv.tkinfo           --------------------------
	.section	.note.nv.tkinfo,"",@"SHT_NOTE"
	.sectionflags	@"SHF_NOTE_NV_TKINFO"
	.tkinfo
        /*0018*/ 	.word	0x00000002
        /*0030*/ 	.string	""
        /*0030*/ 	.string	"ptxas"
        /*0030*/ 	.string	"Cuda compilation tools, release 13.0, V13.0.88"
        /*0030*/ 	.string	"Build cuda_13.0.r13.0/compiler.36424714_0"
        /*0030*/ 	.string	"-arch sm_100 -m 64 "



//--------------------- .note.nv.cuinfo           --------------------------
	.section	.note.nv.cuinfo,"",@"SHT_NOTE"
	.sectionflags	@"SHF_NOTE_NV_CUINFO"
        /*0018*/ 	.short	0x0002
        /*001a*/ 	.short	0x0064
        /*001c*/ 	.short	0x0082
	.zero		2


//--------------------- .nv.info                  --------------------------
	.section	.nv.info,"",@"SHT_CUDA_INFO"
	.align	4


	//----- nvinfo : EIATTR_REGCOUNT
	.align		4
        /*0000*/ 	.byte	0x04, 0x2f
        /*0002*/ 	.short	(.L_1 - .L_0)
	.align		4
.L_0:
        /*0004*/ 	.word	index@(_Z11foo1_kernelv)
        /*0008*/ 	.word	0x00000004


	//----- nvinfo : EIATTR_FRAME_SIZE
	.align		4
.L_1:
        /*000c*/ 	.byte	0x04, 0x11
        /*000e*/ 	.short	(.L_3 - .L_2)
	.align		4
.L_2:
        /*0010*/ 	.word	index@(_Z11foo1_kernelv)
        /*0014*/ 	.word	0x00000000


	//----- nvinfo : EIATTR_REGCOUNT
	.align		4
.L_3:
        /*0018*/ 	.byte	0x04, 0x2f
        /*001a*/ 	.short	(.L_5 - .L_4)
	.align		4
.L_4:
        /*001c*/ 	.word	index@(_Z11foo2_kernelPd)
        /*0020*/ 	.word	0x00000004


	//----- nvinfo : EIATTR_FRAME_SIZE
	.align		4
.L_5:
        /*0024*/ 	.byte	0x04, 0x11
        /*0026*/ 	.short	(.L_7 - .L_6)
	.align		4
.L_6:
        /*0028*/ 	.word	index@(_Z11foo2_kernelPd)
        /*002c*/ 	.word	0x00000000


	//----- nvinfo : EIATTR_MIN_STACK_SIZE
	.align		4
.L_7:
        /*0030*/ 	.byte	0x04, 0x12
        /*0032*/ 	.short	(.L_9 - .L_8)
	.align		4
.L_8:
        /*0034*/ 	.word	index@(_Z11foo2_kernelPd)
        /*0038*/ 	.word	0x00000000


	//----- nvinfo : EIATTR_MIN_STACK_SIZE
	.align		4
.L_9:
        /*003c*/ 	.byte	0x04, 0x12
        /*003e*/ 	.short	(.L_11 - .L_10)
	.align		4
.L_10:
        /*0040*/ 	.word	index@(_Z11foo1_kernelv)
        /*0044*/ 	.word	0x00000000
.L_11:


//--------------------- .nv.compat                --------------------------
	.section	.nv.compat,"",@"SHT_CUDA_COMPAT_INFO"
	.align	4
        /*0000*/ 	.byte	0x02, 0x09, 0x00, 0x00, 0x02, 0x02, 0x01, 0x00, 0x02, 0x05, 0x05, 0x00, 0x03, 0x07, 0x01, 0x01
        /*0010*/ 	.byte	0x02, 0x03, 0x00, 0x00, 0x02, 0x06, 0x01, 0x00, 0x04, 0x0b, 0x08, 0x00, 0x09, 0x00, 0x00, 0x00
        /*0020*/ 	.byte	0x00, 0x00, 0x00, 0x00


//--------------------- .nv.info._Z11foo2_kernelPd --------------------------
	.section	.nv.info._Z11foo2_kernelPd,"",@"SHT_CUDA_INFO"
	.sectionflags	@""
	.align	4


	//----- nvinfo : EIATTR_CUDA_API_VERSION
	.align		4
        /*0000*/ 	.byte	0x04, 0x37
        /*0002*/ 	.short	(.L_13 - .L_12)
.L_12:
        /*0004*/ 	.word	0x00000082


	//----- nvinfo : EIATTR_KPARAM_INFO
	.align		4
.L_13:
        /*0008*/ 	.byte	0x04, 0x17
        /*000a*/ 	.short	(.L_15 - .L_14)
.L_14:
        /*000c*/ 	.word	0x00000000
        /*0010*/ 	.short	0x0000
        /*0012*/ 	.short	0x0000
        /*0014*/ 	.byte	0x00, 0xf5, 0x21, 0x00


	//----- nvinfo : EIATTR_SPARSE_MMA_MASK
	.align		4
.L_15:
        /*0018*/ 	.byte	0x03, 0x50
        /*001a*/ 	.short	0x0000


	//----- nvinfo : EIATTR_MAXREG_COUNT
	.align		4
        /*001c*/ 	.byte	0x03, 0x1b
        /*001e*/ 	.short	0x00ff


	//----- nvinfo : EIATTR_MERCURY_ISA_VERSION
	.align		4
        /*0020*/ 	.byte	0x03, 0x5f
        /*0022*/ 	.short	0x0101


	//----- nvinfo : EIATTR_VRC_CTA_INIT_COUNT
	.align		4
        /*0024*/ 	.byte	0x02, 0x4a
	.zero		1
	.zero		1


	//----- nvinfo : EIATTR_EXIT_INSTR_OFFSETS
	.align		4
        /*0028*/ 	.byte	0x04, 0x1c
        /*002a*/ 	.short	(.L_17 - .L_16)


	//   ....[0]....
.L_16:
        /*002c*/ 	.word	0x00000010


	//----- nvinfo : EIATTR_CBANK_PARAM_SIZE
	.align		4
.L_17:
        /*0030*/ 	.byte	0x03, 0x19
        /*0032*/ 	.short	0x0008


	//----- nvinfo : EIATTR_PARAM_CBANK
	.align		4
        /*0034*/ 	.byte	0x04, 0x0a
        /*0036*/ 	.short	(.L_19 - .L_18)
	.align		4
.L_18:
        /*0038*/ 	.word	index@(.nv.constant0._Z11foo2_kernelPd)
        /*003c*/ 	.short	0x0380
        /*003e*/ 	.short	0x0008


	//----- nvinfo : EIATTR_SW_WAR
	.align		4
.L_19:
        /*0040*/ 	.byte	0x04, 0x36
        /*0042*/ 	.short	(.L_21 - .L_20)
.L_20:
        /*0044*/ 	.word	0x00000008
.L_21:


//--------------------- .nv.info._Z11foo1_kernelv --------------------------
	.section	.nv.info._Z11foo1_kernelv,"",@"SHT_CUDA_INFO"
	.sectionflags	@""
	.align	4


	//----- nvinfo : EIATTR_CUDA_API_VERSION
	.align		4
        /*0000*/ 	.byte	0x04, 0x37
        /*0002*/ 	.short	(.L_23 - .L_22)
.L_22:
        /*0004*/ 	.word	0x00000082


	//----- nvinfo : EIATTR_SPARSE_MMA_MASK
	.align		4
.L_23:
        /*0008*/ 	.byte	0x03, 0x50
        /*000a*/ 	.short	0x0000


	//----- nvinfo : EIATTR_MAXREG_COUNT
	.align		4
        /*000c*/ 	.byte	0x03, 0x1b
        /*000e*/ 	.short	0x00ff


	//----- nvinfo : EIATTR_MERCURY_ISA_VERSION
	.align		4
        /*0010*/ 	.byte	0x03, 0x5f
        /*0012*/ 	.short	0x0101


	//----- nvinfo : EIATTR_VRC_CTA_INIT_COUNT
	.align		4
        /*0014*/ 	.byte	0x02, 0x4a
	.zero		1
	.zero		1


	//----- nvinfo : EIATTR_EXIT_INSTR_OFFSETS
	.align		4
        /*0018*/ 	.byte	0x04, 0x1c
        /*001a*/ 	.short	(.L_25 - .L_24)


	//   ....[0]....
.L_24:
        /*001c*/ 	.word	0x00000010


	//----- nvinfo : EIATTR_SW_WAR
	.align		4
.L_25:
        /*0020*/ 	.byte	0x04, 0x36
        /*0022*/ 	.short	(.L_27 - .L_26)
.L_26:
        /*0024*/ 	.word	0x00000008
.L_27:


//--------------------- .nv.callgraph             --------------------------
	.section	.nv.callgraph,"",@"SHT_CUDA_CALLGRAPH"
	.align	4
	.sectionentsize	8
	.align		4
        /*0000*/ 	.word	0x00000000
	.align		4
        /*0004*/ 	.word	0xffffffff
	.align		4
        /*0008*/ 	.word	0x00000000
	.align		4
        /*000c*/ 	.word	0xfffffffe
	.align		4
        /*0010*/ 	.word	0x00000000
	.align		4
        /*0014*/ 	.word	0xfffffffd
	.align		4
        /*0018*/ 	.word	0x00000000
	.align		4
        /*001c*/ 	.word	0xfffffffc


//--------------------- .text._Z11foo2_kernelPd   --------------------------
	.section	.text._Z11foo2_kernelPd,"ax",@progbits
	.align	128
        .global         _Z11foo2_kernelPd
        .type           _Z11foo2_kernelPd,@function
        .size           _Z11foo2_kernelPd,(.L_x_2 - _Z11foo2_kernelPd)
        .other          _Z11foo2_kernelPd,@"STO_CUDA_ENTRY STV_DEFAULT"
_Z11foo2_kernelPd:
.text._Z11foo2_kernelPd:
[----:B------:R-:W-:Y:S01]  /*0000*/  LDC R1, c[0x0][0x37c] ;  /* 0x0000df00ff017b82 */ /* 0x000fe20000000800 */
[----:B------:R-:W-:Y:S05]  /*0010*/  EXIT ;  /* 0x000000000000794d */ /* 0x000fea0003800000 */
.L_x_0:
[----:B------:R-:W-:-:S00]  /*0020*/  BRA `(.L_x_0) ;  /* 0xfffffffc00fc7947 */ /* 0x000fc0000383ffff */
[----:B------:R-:W-:-:S00]  /*0030*/  NOP ;  /* 0x0000000000007918 */ /* 0x000fc00000000000 */
        /* <DEDUP_REMOVED lines=12> */
.L_x_2:


//--------------------- .text._Z11foo1_kernelv    --------------------------
	.section	.text._Z11foo1_kernelv,"ax",@progbits
	.align	128
        .global         _Z11foo1_kernelv
        .type           _Z11foo1_kernelv,@function
        .size           _Z11foo1_kernelv,(.L_x_3 - _Z11foo1_kernelv)
        .other          _Z11foo1_kernelv,@"STO_CUDA_ENTRY STV_DEFAULT"
_Z11foo1_kernelv:
.text._Z11foo1_kernelv:
[----:B------:R-:W-:Y:S01]  /*0000*/  LDC R1, c[0x0][0x37c] ;  /* 0x0000df00ff017b82 */ /* 0x000fe20000000800 */
[----:B------:R-:W-:Y:S05]  /*0010*/  EXIT ;  /* 0x000000000000794d */ /* 0x000fea0003800000 */
.L_x_1:
        /* <DEDUP_REMOVED lines=14> */
.L_x_3:


//--------------------- .nv.shared.reserved.0     --------------------------
	.section	.nv.shared.reserved.0,"aw",@nobits
	.weak		__nv_reservedSMEM_offset_0_alias
	.size		__nv_reservedSMEM_offset_0_alias, 0, 64
	.other		__nv_reservedSMEM_offset_0_alias,@"STO_CUDA_RESERVED_SHARED STV_DEFAULT"
__nv_reservedSMEM_offset_0_alias:
	.zero		0
	.zero		64


//--------------------- .nv.constant0._Z11foo2_kernelPd --------------------------
	.section	.nv.constant0._Z11foo2_kernelPd,"a",@progbits
	.sectionflags	@""
	.align	4
.nv.constant0._Z11foo2_kernelPd:
	.zero		904


//--------------------- .nv.constant0._Z11foo1_kernelv --------------------------
	.section	.nv.constant0._Z11foo1_kernelv,"a",@progbits
	.sectionflags	@""
	.align	4
.nv.constant0._Z11foo1_kernelv:
	.zero		896


//--------------------- SYMBOLS --------------------------

	.type		.nv.reservedSmem.offset0,@object
	.size		.nv.reservedSmem.offset0,0x4
